//
// Generated by NVIDIA NVVM Compiler
//
// Compiler Build ID: CL-36424714
// Cuda compilation tools, release 13.0, V13.0.88
// Based on NVVM 20.0.0
//

.version 9.0
.target sm_100
.address_size 64

	// .globl	_Z20memory_transfer_testPii
.extern .func  (.param .b32 func_retval0) vprintf
(
	.param .b64 vprintf_param_0,
	.param .b64 vprintf_param_1
)
;
.global .align 1 .b8 $str[20] = {105, 100, 120, 58, 32, 37, 100, 44, 32, 118, 97, 108, 117, 101, 58, 32, 37, 100, 10};

.visible .entry _Z20memory_transfer_testPii(
	.param .u64 .ptr .align 1 _Z20memory_transfer_testPii_param_0,
	.param .u32 _Z20memory_transfer_testPii_param_1
)
{
	.local .align 8 .b8 	__local_depot0[8];
	.reg .b64 	%SP;
	.reg .b64 	%SPL;
	.reg .pred 	%p<2>;
	.reg .b32 	%r<9>;
	.reg .b64 	%rd<9>;

	mov.u64 	%SPL, __local_depot0;
	cvta.local.u64 	%SP, %SPL;
	ld.param.u64 	%rd1, [_Z20memory_transfer_testPii_param_0];
	ld.param.u32 	%r2, [_Z20memory_transfer_testPii_param_1];
	mov.u32 	%r3, %tid.x;
	mov.u32 	%r4, %ctaid.x;
	mov.u32 	%r5, %ntid.x;
	mad.lo.s32 	%r1, %r4, %r5, %r3;
	setp.ge.s32 	%p1, %r1, %r2;
	@%p1 bra 	$L__BB0_2;
	add.u64 	%rd2, %SP, 0;
	add.u64 	%rd3, %SPL, 0;
	cvta.to.global.u64 	%rd4, %rd1;
	mul.wide.s32 	%rd5, %r1, 4;
	add.s64 	%rd6, %rd4, %rd5;
	ld.global.u32 	%r6, [%rd6];
	st.local.v2.u32 	[%rd3], {%r1, %r6};
	mov.u64 	%rd7, $str;
	cvta.global.u64 	%rd8, %rd7;
	{ // callseq 0, 0
	.param .b64 param0;
	st.param.b64 	[param0], %rd8;
	.param .b64 param1;
	st.param.b64 	[param1], %rd2;
	.param .b32 retval0;
	call.uni (retval0), 
	vprintf, 
	(
	param0, 
	param1
	);
	ld.param.b32 	%r7, [retval0];
	} // callseq 0
$L__BB0_2:
	ret;

}


// ===== COMPILED SASS (sm_100) =====

	.target	sm_100

	.elftype	@"ET_EXEC"


//--------------------- .note.nv.tkinfo           --------------------------
	.section	.note.nv.tkinfo,"",@"SHT_NOTE"
	.sectionflags	@"SHF_NOTE_NV_TKINFO"
	.tkinfo
        /*0018*/ 	.word	0x00000002
        /*0030*/ 	.string	""
        /*0030*/ 	.string	"ptxas"
        /*0030*/ 	.string	"Cuda compilation tools, release 13.0, V13.0.88"
        /*0030*/ 	.string	"Build cuda_13.0.r13.0/compiler.36424714_0"
        /*0030*/ 	.string	"-arch sm_100 -m 64 "



//--------------------- .note.nv.cuinfo           --------------------------
	.section	.note.nv.cuinfo,"",@"SHT_NOTE"
	.sectionflags	@"SHF_NOTE_NV_CUINFO"
        /*0018*/ 	.short	0x0002
        /*001a*/ 	.short	0x0064
        /*001c*/ 	.short	0x0082
	.zero		2


//--------------------- .nv.info                  --------------------------
	.section	.nv.info,"",@"SHT_CUDA_INFO"
	.align	4


	//----- nvinfo : EIATTR_REGCOUNT
	.align		4
        /*0000*/ 	.byte	0x04, 0x2f
        /*0002*/ 	.short	(.L_2 - .L_1)
	.align		4
.L_1:
        /*0004*/ 	.word	index@(_Z20memory_transfer_testPii)
        /*0008*/ 	.word	0x00000018


	//----- nvinfo : EIATTR_FRAME_SIZE
	.align		4
.L_2:
        /*000c*/ 	.byte	0x04, 0x11
        /*000e*/ 	.short	(.L_4 - .L_3)
	.align		4
.L_3:
        /*0010*/ 	.word	index@(_Z20memory_transfer_testPii)
        /*0014*/ 	.word	0x00000008


	//----- nvinfo : EIATTR_MIN_STACK_SIZE
	.align		4
.L_4:
        /*0018*/ 	.byte	0x04, 0x12
        /*001a*/ 	.short	(.L_6 - .L_5)
	.align		4
.L_5:
        /*001c*/ 	.word	index@(_Z20memory_transfer_testPii)
        /*0020*/ 	.word	0x00000008
.L_6:


//--------------------- .nv.compat                --------------------------
	.section	.nv.compat,"",@"SHT_CUDA_COMPAT_INFO"
	.align	4
        /*0000*/ 	.byte	0x02, 0x09, 0x00, 0x00, 0x02, 0x02, 0x01, 0x00, 0x02, 0x05, 0x05, 0x00, 0x03, 0x07, 0x01, 0x01
        /*0010*/ 	.byte	0x02, 0x03, 0x00, 0x00, 0x02, 0x06, 0x01, 0x00, 0x04, 0x0b, 0x08, 0x00, 0x09, 0x00, 0x00, 0x00
        /*0020*/ 	.byte	0x00, 0x00, 0x00, 0x00


//--------------------- .nv.info._Z20memory_transfer_testPii --------------------------
	.section	.nv.info._Z20memory_transfer_testPii,"",@"SHT_CUDA_INFO"
	.sectionflags	@""
	.align	4


	//----- nvinfo : EIATTR_CUDA_API_VERSION
	.align		4
        /*0000*/ 	.byte	0x04, 0x37
        /*0002*/ 	.short	(.L_8 - .L_7)
.L_7:
        /*0004*/ 	.word	0x00000082


	//----- nvinfo : EIATTR_KPARAM_INFO
	.align		4
.L_8:
        /*0008*/ 	.byte	0x04, 0x17
        /*000a*/ 	.short	(.L_10 - .L_9)
.L_9:
        /*000c*/ 	.word	0x00000000
        /*0010*/ 	.short	0x0001
        /*0012*/ 	.short	0x0008
        /*0014*/ 	.byte	0x00, 0xf0, 0x11, 0x00


	//----- nvinfo : EIATTR_KPARAM_INFO
	.align		4
.L_10:
        /*0018*/ 	.byte	0x04, 0x17
        /*001a*/ 	.short	(.L_12 - .L_11)
.L_11:
        /*001c*/ 	.word	0x00000000
        /*0020*/ 	.short	0x0000
        /*0022*/ 	.short	0x0000
        /*0024*/ 	.byte	0x00, 0xf5, 0x21, 0x00


	//----- nvinfo : EIATTR_SPARSE_MMA_MASK
	.align		4
.L_12:
        /*0028*/ 	.byte	0x03, 0x50
        /*002a*/ 	.short	0x0000


	//----- nvinfo : EIATTR_MAXREG_COUNT
	.align		4
        /*002c*/ 	.byte	0x03, 0x1b
        /*002e*/ 	.short	0x00ff


	//----- nvinfo : EIATTR_EXTERNS
	.align		4
        /*0030*/ 	.byte	0x04, 0x0f
        /*0032*/ 	.short	(.L_14 - .L_13)


	//   ....[0]....
	.align		4
.L_13:
        /*0034*/ 	.word	index@(vprintf)


	//----- nvinfo : EIATTR_MERCURY_ISA_VERSION
	.align		4
.L_14:
        /*0038*/ 	.byte	0x03, 0x5f
        /*003a*/ 	.short	0x0101


	//----- nvinfo : EIATTR_VRC_CTA_INIT_COUNT
	.align		4
        /*003c*/ 	.byte	0x02, 0x4a
	.zero		1
	.zero		1


	//----- nvinfo : EIATTR_SYSCALL_OFFSETS
	.align		4
        /*0040*/ 	.byte	0x04, 0x46
        /*0042*/ 	.short	(.L_16 - .L_15)


	//   ....[0]....
.L_15:
        /*0044*/ 	.word	0x00000180


	//----- nvinfo : EIATTR_EXIT_INSTR_OFFSETS
	.align		4
.L_16:
        /*0048*/ 	.byte	0x04, 0x1c
        /*004a*/ 	.short	(.L_18 - .L_17)


	//   ....[0]....
.L_17:
        /*004c*/ 	.word	0x000000c0


	//   ....[1]....
        /*0050*/ 	.word	0x00000190


	//----- nvinfo : EIATTR_CRS_STACK_SIZE
	.align		4
.L_18:
        /*0054*/ 	.byte	0x04, 0x1e
        /*0056*/ 	.short	(.L_20 - .L_19)
.L_19:
        /*0058*/ 	.word	0x00000000


	//----- nvinfo : EIATTR_CBANK_PARAM_SIZE
	.align		4
.L_20:
        /*005c*/ 	.byte	0x03, 0x19
        /*005e*/ 	.short	0x000c


	//----- nvinfo : EIATTR_PARAM_CBANK
	.align		4
        /*0060*/ 	.byte	0x04, 0x0a
        /*0062*/ 	.short	(.L_22 - .L_21)
	.align		4
.L_21:
        /*0064*/ 	.word	index@(.nv.constant0._Z20memory_transfer_testPii)
        /*0068*/ 	.short	0x0380
        /*006a*/ 	.short	0x000c


	//----- nvinfo : EIATTR_SW_WAR
	.align		4
.L_22:
        /*006c*/ 	.byte	0x04, 0x36
        /*006e*/ 	.short	(.L_24 - .L_23)
.L_23:
        /*0070*/ 	.word	0x00000008
.L_24:


//--------------------- .nv.callgraph             --------------------------
	.section	.nv.callgraph,"",@"SHT_CUDA_CALLGRAPH"
	.align	4
	.sectionentsize	8
	.align		4
        /*0000*/ 	.word	0x00000000
	.align		4
        /*0004*/ 	.word	0xffffffff
	.align		4
        /*0008*/ 	.word	index@(_Z20memory_transfer_testPii)
	.align		4
        /*000c*/ 	.word	index@(vprintf)
	.align		4
        /*0010*/ 	.word	0x00000000
	.align		4
        /*0014*/ 	.word	0xfffffffe
	.align		4
        /*0018*/ 	.word	0x00000000
	.align		4
        /*001c*/ 	.word	0xfffffffd
	.align		4
        /*0020*/ 	.word	0x00000000
	.align		4
        /*0024*/ 	.word	0xfffffffc


//--------------------- .nv.constant4             --------------------------
	.section	.nv.constant4,"a",@progbits
	.align	8
	.align		8
.nv.constant4:
        /*0000*/ 	.dword	vprintf
	.align		8
        /*0008*/ 	.dword	$str


//--------------------- .text._Z20memory_transfer_testPii --------------------------
	.section	.text._Z20memory_transfer_testPii,"ax",@progbits
	.align	128
        .global         _Z20memory_transfer_testPii
        .type           _Z20memory_transfer_testPii,@function
        .size           _Z20memory_transfer_testPii,(.L_x_2 - _Z20memory_transfer_testPii)
        .other          _Z20memory_transfer_testPii,@"STO_CUDA_ENTRY STV_DEFAULT"
_Z20memory_transfer_testPii:
.text._Z20memory_transfer_testPii:
[----:B------:R-:W0:Y:S01]  /*0000*/  LDC R1, c[0x0][0x37c] ;  /* 0x0000df00ff017b82 */ /* 0x000e220000000800 */
[----:B------:R-:W1:Y:S01]  /*0010*/  S2R R2, SR_TID.X ;  /* 0x0000000000027919 */ /* 0x000e620000002100 */
[----:B------:R-:W2:Y:S06]  /*0020*/  LDCU UR5, c[0x0][0x2fc] ;  /* 0x00005f80ff0577ac */ /* 0x000eac0008000800 */
[----:B------:R-:W1:Y:S01]  /*0030*/  S2UR UR6, SR_CTAID.X ;  /* 0x00000000000679c3 */ /* 0x000e620000002500 */
[----:B0-----:R-:W-:Y:S01]  /*0040*/  VIADD R1, R1, 0xfffffff8 ;  /* 0xfffffff801017836 */ /* 0x001fe20000000000 */
[----:B------:R-:W0:Y:S01]  /*0050*/  LDCU UR7, c[0x0][0x388] ;  /* 0x00007100ff0777ac */ /* 0x000e220008000800 */
[----:B------:R-:W3:Y:S05]  /*0060*/  LDCU UR4, c[0x0][0x2f8] ;  /* 0x00005f00ff0477ac */ /* 0x000eea0008000800 */
[----:B------:R-:W1:Y:S01]  /*0070*/  LDC R3, c[0x0][0x360] ;  /* 0x0000d800ff037b82 */ /* 0x000e620000000800 */
[----:B---3--:R-:W-:-:S05]  /*0080*/  IADD3 R6, P1, PT, R1, UR4, RZ ;  /* 0x0000000401067c10 */ /* 0x008fca000ff3e0ff */
[----:B--2---:R-:W-:Y:S02]  /*0090*/  IMAD.X R7, RZ, RZ, UR5, P1 ;  /* 0x00000005ff077e24 */ /* 0x004fe400088e06ff */
[----:B-1----:R-:W-:-:S05]  /*00a0*/  IMAD R2, R3, UR6, R2 ;  /* 0x0000000603027c24 */ /* 0x002fca000f8e0202 */
[----:B0-----:R-:W-:-:S13]  /*00b0*/  ISETP.GE.AND P0, PT, R2, UR7, PT ;  /* 0x0000000702007c0c */ /* 0x001fda000bf06270 */
[----:B------:R-:W-:Y:S05]  /*00c0*/  @P0 EXIT ;  /* 0x000000000000094d */ /* 0x000fea0003800000 */
[----:B------:R-:W0:Y:S01]  /*00d0*/  LDC.64 R8, c[0x0][0x380] ;  /* 0x0000e000ff087b82 */ /* 0x000e220000000a00 */
[----:B------:R-:W1:Y:S01]  /*00e0*/  LDCU.64 UR4, c[0x0][0x358] ;  /* 0x00006b00ff0477ac */ /* 0x000e620008000a00 */
[----:B0-----:R-:W-:-:S05]  /*00f0*/  IMAD.WIDE R8, R2, 0x4, R8 ;  /* 0x0000000402087825 */ /* 0x001fca00078e0208 */
[----:B-1----:R-:W2:Y:S01]  /*0100*/  LDG.E R3, desc[UR4][R8.64] ;  /* 0x0000000408037981 */ /* 0x002ea2000c1e1900 */
[----:B------:R-:W-:Y:S01]  /*0110*/  MOV R0, 0x0 ;  /* 0x0000000000007802 */ /* 0x000fe20000000f00 */
[----:B------:R-:W0:Y:S03]  /*0120*/  LDCU.64 UR4, c[0x4][0x8] ;  /* 0x01000100ff0477ac */ /* 0x000e260008000a00 */
[----:B------:R1:W3:Y:S01]  /*0130*/  LDC.64 R10, c[0x4][R0] ;  /* 0x01000000000a7b82 */ /* 0x0002e20000000a00 */
[----:B0-----:R-:W-:Y:S01]  /*0140*/  MOV R4, UR4 ;  /* 0x0000000400047c02 */ /* 0x001fe20008000f00 */
[----:B------:R-:W-:Y:S01]  /*0150*/  IMAD.U32 R5, RZ, RZ, UR5 ;  /* 0x00000005ff057e24 */ /* 0x000fe2000f8e00ff */
[----:B--23--:R1:W-:Y:S06]  /*0160*/  STL.64 [R1], R2 ;  /* 0x0000000201007387 */ /* 0x00c3ec0000100a00 */
[----:B------:R-:W-:-:S07]  /*0170*/  LEPC R20, `(.L_x_0) ;  /* 0x000000001014794e */ /* 0x000fce0000000000 */
[----:B-1----:R-:W-:Y:S05]  /*0180*/  CALL.ABS.NOINC R10 ;  /* 0x000000000a007343 */ /* 0x002fea0003c00000 */
.L_x_0:
[----:B------:R-:W-:Y:S05]  /*0190*/  EXIT ;  /* 0x000000000000794d */ /* 0x000fea0003800000 */
.L_x_1:
[----:B------:R-:W-:-:S00]  /*01a0*/  BRA `(.L_x_1) ;  /* 0xfffffffc00fc7947 */ /* 0x000fc0000383ffff */
[----:B------:R-:W-:-:S00]  /*01b0*/  NOP ;  /* 0x0000000000007918 */ /* 0x000fc00000000000 */
        /* <DEDUP_REMOVED lines=12> */
.L_x_2:


//--------------------- .nv.global.init           --------------------------
	.section	.nv.global.init,"aw",@progbits
.nv.global.init:
	.type		$str,@object
	.size		$str,(.L_0 - $str)
$str:
        /*0000*/ 	.byte	0x69, 0x64, 0x78, 0x3a, 0x20, 0x25, 0x64, 0x2c, 0x20, 0x76, 0x61, 0x6c, 0x75, 0x65, 0x3a, 0x20
        /*0010*/ 	.byte	0x25, 0x64, 0x0a, 0x00
.L_0:


//--------------------- .nv.shared.reserved.0     --------------------------
	.section	.nv.shared.reserved.0,"aw",@nobits
	.weak		__nv_reservedSMEM_offset_0_alias
	.size		__nv_reservedSMEM_offset_0_alias, 0, 64
	.other		__nv_reservedSMEM_offset_0_alias,@"STO_CUDA_RESERVED_SHARED STV_DEFAULT"
__nv_reservedSMEM_offset_0_alias:
	.zero		0
	.zero		64


//--------------------- .nv.constant0._Z20memory_transfer_testPii --------------------------
	.section	.nv.constant0._Z20memory_transfer_testPii,"a",@progbits
	.sectionflags	@""
	.align	4
.nv.constant0._Z20memory_transfer_testPii:
	.zero		908


//--------------------- SYMBOLS --------------------------

	.type		.nv.reservedSmem.offset0,@object
	.size		.nv.reservedSmem.offset0,0x4
	.type		vprintf,@function
